//
// Generated by NVIDIA NVVM Compiler
//
// Compiler Build ID: CL-36424714
// Cuda compilation tools, release 13.0, V13.0.88
// Based on NVVM 20.0.0
//

.version 9.0
.target sm_100
.address_size 64

	// .globl	_Z10sgd_updatePfPKffi

.visible .entry _Z10sgd_updatePfPKffi(
	.param .u64 .ptr .align 1 _Z10sgd_updatePfPKffi_param_0,
	.param .u64 .ptr .align 1 _Z10sgd_updatePfPKffi_param_1,
	.param .f32 _Z10sgd_updatePfPKffi_param_2,
	.param .u32 _Z10sgd_updatePfPKffi_param_3
)
{
	.reg .pred 	%p<2>;
	.reg .b32 	%r<6>;
	.reg .b32 	%f<6>;
	.reg .b64 	%rd<8>;

	ld.param.u64 	%rd1, [_Z10sgd_updatePfPKffi_param_0];
	ld.param.u64 	%rd2, [_Z10sgd_updatePfPKffi_param_1];
	ld.param.f32 	%f1, [_Z10sgd_updatePfPKffi_param_2];
	ld.param.u32 	%r2, [_Z10sgd_updatePfPKffi_param_3];
	mov.u32 	%r3, %ctaid.x;
	mov.u32 	%r4, %ntid.x;
	mov.u32 	%r5, %tid.x;
	mad.lo.s32 	%r1, %r3, %r4, %r5;
	setp.ge.s32 	%p1, %r1, %r2;
	@%p1 bra 	$L__BB0_2;
	cvta.to.global.u64 	%rd3, %rd2;
	cvta.to.global.u64 	%rd4, %rd1;
	mul.wide.s32 	%rd5, %r1, 4;
	add.s64 	%rd6, %rd3, %rd5;
	ld.global.f32 	%f2, [%rd6];
	mul.f32 	%f3, %f1, %f2;
	add.s64 	%rd7, %rd4, %rd5;
	ld.global.f32 	%f4, [%rd7];
	sub.f32 	%f5, %f4, %f3;
	st.global.f32 	[%rd7], %f5;
$L__BB0_2:
	ret;

}
	// .globl	_Z14zero_gradientsPfi
.visible .entry _Z14zero_gradientsPfi(
	.param .u64 .ptr .align 1 _Z14zero_gradientsPfi_param_0,
	.param .u32 _Z14zero_gradientsPfi_param_1
)
{
	.reg .pred 	%p<2>;
	.reg .b32 	%r<7>;
	.reg .b64 	%rd<5>;

	ld.param.u64 	%rd1, [_Z14zero_gradientsPfi_param_0];
	ld.param.u32 	%r2, [_Z14zero_gradientsPfi_param_1];
	mov.u32 	%r3, %ctaid.x;
	mov.u32 	%r4, %ntid.x;
	mov.u32 	%r5, %tid.x;
	mad.lo.s32 	%r1, %r3, %r4, %r5;
	setp.ge.s32 	%p1, %r1, %r2;
	@%p1 bra 	$L__BB1_2;
	cvta.to.global.u64 	%rd2, %rd1;
	mul.wide.s32 	%rd3, %r1, 4;
	add.s64 	%rd4, %rd2, %rd3;
	mov.b32 	%r6, 0;
	st.global.u32 	[%rd4], %r6;
$L__BB1_2:
	ret;

}


// ===== COMPILED SASS (sm_100) =====

	.target	sm_100

	.elftype	@"ET_EXEC"


//--------------------- .note.nv.tkinfo           --------------------------
	.section	.note.nv.tkinfo,"",@"SHT_NOTE"
	.sectionflags	@"SHF_NOTE_NV_TKINFO"
	.tkinfo
        /*0018*/ 	.word	0x00000002
        /*0030*/ 	.string	""
        /*0030*/ 	.string	"ptxas"
        /*0030*/ 	.string	"Cuda compilation tools, release 13.0, V13.0.88"
        /*0030*/ 	.string	"Build cuda_13.0.r13.0/compiler.36424714_0"
        /*0030*/ 	.string	"-arch sm_100 -m 64 "



//--------------------- .note.nv.cuinfo           --------------------------
	.section	.note.nv.cuinfo,"",@"SHT_NOTE"
	.sectionflags	@"SHF_NOTE_NV_CUINFO"
        /*0018*/ 	.short	0x0002
        /*001a*/ 	.short	0x0064
        /*001c*/ 	.short	0x0082
	.zero		2


//--------------------- .nv.info                  --------------------------
	.section	.nv.info,"",@"SHT_CUDA_INFO"
	.align	4


	//----- nvinfo : EIATTR_REGCOUNT
	.align		4
        /*0000*/ 	.byte	0x04, 0x2f
        /*0002*/ 	.short	(.L_1 - .L_0)
	.align		4
.L_0:
        /*0004*/ 	.word	index@(_Z10sgd_updatePfPKffi)
        /*0008*/ 	.word	0x0000000a


	//----- nvinfo : EIATTR_FRAME_SIZE
	.align		4
.L_1:
        /*000c*/ 	.byte	0x04, 0x11
        /*000e*/ 	.short	(.L_3 - .L_2)
	.align		4
.L_2:
        /*0010*/ 	.word	index@(_Z10sgd_updatePfPKffi)
        /*0014*/ 	.word	0x00000000


	//----- nvinfo : EIATTR_REGCOUNT
	.align		4
.L_3:
        /*0018*/ 	.byte	0x04, 0x2f
        /*001a*/ 	.short	(.L_5 - .L_4)
	.align		4
.L_4:
        /*001c*/ 	.word	index@(_Z14zero_gradientsPfi)
        /*0020*/ 	.word	0x00000008


	//----- nvinfo : EIATTR_FRAME_SIZE
	.align		4
.L_5:
        /*0024*/ 	.byte	0x04, 0x11
        /*0026*/ 	.short	(.L_7 - .L_6)
	.align		4
.L_6:
        /*0028*/ 	.word	index@(_Z14zero_gradientsPfi)
        /*002c*/ 	.word	0x00000000


	//----- nvinfo : EIATTR_MIN_STACK_SIZE
	.align		4
.L_7:
        /*0030*/ 	.byte	0x04, 0x12
        /*0032*/ 	.short	(.L_9 - .L_8)
	.align		4
.L_8:
        /*0034*/ 	.word	index@(_Z14zero_gradientsPfi)
        /*0038*/ 	.word	0x00000000


	//----- nvinfo : EIATTR_MIN_STACK_SIZE
	.align		4
.L_9:
        /*003c*/ 	.byte	0x04, 0x12
        /*003e*/ 	.short	(.L_11 - .L_10)
	.align		4
.L_10:
        /*0040*/ 	.word	index@(_Z10sgd_updatePfPKffi)
        /*0044*/ 	.word	0x00000000
.L_11:


//--------------------- .nv.compat                --------------------------
	.section	.nv.compat,"",@"SHT_CUDA_COMPAT_INFO"
	.align	4
        /*0000*/ 	.byte	0x02, 0x09, 0x00, 0x00, 0x02, 0x02, 0x01, 0x00, 0x02, 0x05, 0x05, 0x00, 0x03, 0x07, 0x01, 0x01
        /*0010*/ 	.byte	0x02, 0x03, 0x00, 0x00, 0x02, 0x06, 0x01, 0x00, 0x04, 0x0b, 0x08, 0x00, 0x09, 0x00, 0x00, 0x00
        /*0020*/ 	.byte	0x00, 0x00, 0x00, 0x00


//--------------------- .nv.info._Z14zero_gradientsPfi --------------------------
	.section	.nv.info._Z14zero_gradientsPfi,"",@"SHT_CUDA_INFO"
	.sectionflags	@""
	.align	4


	//----- nvinfo : EIATTR_CUDA_API_VERSION
	.align		4
        /*0000*/ 	.byte	0x04, 0x37
        /*0002*/ 	.short	(.L_13 - .L_12)
.L_12:
        /*0004*/ 	.word	0x00000082


	//----- nvinfo : EIATTR_KPARAM_INFO
	.align		4
.L_13:
        /*0008*/ 	.byte	0x04, 0x17
        /*000a*/ 	.short	(.L_15 - .L_14)
.L_14:
        /*000c*/ 	.word	0x00000000
        /*0010*/ 	.short	0x0001
        /*0012*/ 	.short	0x0008
        /*0014*/ 	.byte	0x00, 0xf0, 0x11, 0x00


	//----- nvinfo : EIATTR_KPARAM_INFO
	.align		4
.L_15:
        /*0018*/ 	.byte	0x04, 0x17
        /*001a*/ 	.short	(.L_17 - .L_16)
.L_16:
        /*001c*/ 	.word	0x00000000
        /*0020*/ 	.short	0x0000
        /*0022*/ 	.short	0x0000
        /*0024*/ 	.byte	0x00, 0xf5, 0x21, 0x00


	//----- nvinfo : EIATTR_SPARSE_MMA_MASK
	.align		4
.L_17:
        /*0028*/ 	.byte	0x03, 0x50
        /*002a*/ 	.short	0x0000


	//----- nvinfo : EIATTR_MAXREG_COUNT
	.align		4
        /*002c*/ 	.byte	0x03, 0x1b
        /*002e*/ 	.short	0x00ff


	//----- nvinfo : EIATTR_MERCURY_ISA_VERSION
	.align		4
        /*0030*/ 	.byte	0x03, 0x5f
        /*0032*/ 	.short	0x0101


	//----- nvinfo : EIATTR_VRC_CTA_INIT_COUNT
	.align		4
        /*0034*/ 	.byte	0x02, 0x4a
	.zero		1
	.zero		1


	//----- nvinfo : EIATTR_EXIT_INSTR_OFFSETS
	.align		4
        /*0038*/ 	.byte	0x04, 0x1c
        /*003a*/ 	.short	(.L_19 - .L_18)


	//   ....[0]....
.L_18:
        /*003c*/ 	.word	0x00000070


	//   ....[1]....
        /*0040*/ 	.word	0x000000c0


	//----- nvinfo : EIATTR_CBANK_PARAM_SIZE
	.align		4
.L_19:
        /*0044*/ 	.byte	0x03, 0x19
        /*0046*/ 	.short	0x000c


	//----- nvinfo : EIATTR_PARAM_CBANK
	.align		4
        /*0048*/ 	.byte	0x04, 0x0a
        /*004a*/ 	.short	(.L_21 - .L_20)
	.align		4
.L_20:
        /*004c*/ 	.word	index@(.nv.constant0._Z14zero_gradientsPfi)
        /*0050*/ 	.short	0x0380
        /*0052*/ 	.short	0x000c


	//----- nvinfo : EIATTR_SW_WAR
	.align		4
.L_21:
        /*0054*/ 	.byte	0x04, 0x36
        /*0056*/ 	.short	(.L_23 - .L_22)
.L_22:
        /*0058*/ 	.word	0x00000008
.L_23:


//--------------------- .nv.info._Z10sgd_updatePfPKffi --------------------------
	.section	.nv.info._Z10sgd_updatePfPKffi,"",@"SHT_CUDA_INFO"
	.sectionflags	@""
	.align	4


	//----- nvinfo : EIATTR_CUDA_API_VERSION
	.align		4
        /*0000*/ 	.byte	0x04, 0x37
        /*0002*/ 	.short	(.L_25 - .L_24)
.L_24:
        /*0004*/ 	.word	0x00000082


	//----- nvinfo : EIATTR_KPARAM_INFO
	.align		4
.L_25:
        /*0008*/ 	.byte	0x04, 0x17
        /*000a*/ 	.short	(.L_27 - .L_26)
.L_26:
        /*000c*/ 	.word	0x00000000
        /*0010*/ 	.short	0x0003
        /*0012*/ 	.short	0x0014
        /*0014*/ 	.byte	0x00, 0xf0, 0x11, 0x00


	//----- nvinfo : EIATTR_KPARAM_INFO
	.align		4
.L_27:
        /*0018*/ 	.byte	0x04, 0x17
        /*001a*/ 	.short	(.L_29 - .L_28)
.L_28:
        /*001c*/ 	.word	0x00000000
        /*0020*/ 	.short	0x0002
        /*0022*/ 	.short	0x0010
        /*0024*/ 	.byte	0x00, 0xf0, 0x11, 0x00


	//----- nvinfo : EIATTR_KPARAM_INFO
	.align		4
.L_29:
        /*0028*/ 	.byte	0x04, 0x17
        /*002a*/ 	.short	(.L_31 - .L_30)
.L_30:
        /*002c*/ 	.word	0x00000000
        /*0030*/ 	.short	0x0001
        /*0032*/ 	.short	0x0008
        /*0034*/ 	.byte	0x00, 0xf5, 0x21, 0x00


	//----- nvinfo : EIATTR_KPARAM_INFO
	.align		4
.L_31:
        /*0038*/ 	.byte	0x04, 0x17
        /*003a*/ 	.short	(.L_33 - .L_32)
.L_32:
        /*003c*/ 	.word	0x00000000
        /*0040*/ 	.short	0x0000
        /*0042*/ 	.short	0x0000
        /*0044*/ 	.byte	0x00, 0xf5, 0x21, 0x00


	//----- nvinfo : EIATTR_SPARSE_MMA_MASK
	.align		4
.L_33:
        /*0048*/ 	.byte	0x03, 0x50
        /*004a*/ 	.short	0x0000


	//----- nvinfo : EIATTR_MAXREG_COUNT
	.align		4
        /*004c*/ 	.byte	0x03, 0x1b
        /*004e*/ 	.short	0x00ff


	//----- nvinfo : EIATTR_MERCURY_ISA_VERSION
	.align		4
        /*0050*/ 	.byte	0x03, 0x5f
        /*0052*/ 	.short	0x0101


	//----- nvinfo : EIATTR_VRC_CTA_INIT_COUNT
	.align		4
        /*0054*/ 	.byte	0x02, 0x4a
	.zero		1
	.zero		1


	//----- nvinfo : EIATTR_EXIT_INSTR_OFFSETS
	.align		4
        /*0058*/ 	.byte	0x04, 0x1c
        /*005a*/ 	.short	(.L_35 - .L_34)


	//   ....[0]....
.L_34:
        /*005c*/ 	.word	0x00000070


	//   ....[1]....
        /*0060*/ 	.word	0x00000120


	//----- nvinfo : EIATTR_CBANK_PARAM_SIZE
	.align		4
.L_35:
        /*0064*/ 	.byte	0x03, 0x19
        /*0066*/ 	.short	0x0018


	//----- nvinfo : EIATTR_PARAM_CBANK
	.align		4
        /*0068*/ 	.byte	0x04, 0x0a
        /*006a*/ 	.short	(.L_37 - .L_36)
	.align		4
.L_36:
        /*006c*/ 	.word	index@(.nv.constant0._Z10sgd_updatePfPKffi)
        /*0070*/ 	.short	0x0380
        /*0072*/ 	.short	0x0018


	//----- nvinfo : EIATTR_SW_WAR
	.align		4
.L_37:
        /*0074*/ 	.byte	0x04, 0x36
        /*0076*/ 	.short	(.L_39 - .L_38)
.L_38:
        /*0078*/ 	.word	0x00000008
.L_39:


//--------------------- .nv.callgraph             --------------------------
	.section	.nv.callgraph,"",@"SHT_CUDA_CALLGRAPH"
	.align	4
	.sectionentsize	8
	.align		4
        /*0000*/ 	.word	0x00000000
	.align		4
        /*0004*/ 	.word	0xffffffff
	.align		4
        /*0008*/ 	.word	0x00000000
	.align		4
        /*000c*/ 	.word	0xfffffffe
	.align		4
        /*0010*/ 	.word	0x00000000
	.align		4
        /*0014*/ 	.word	0xfffffffd
	.align		4
        /*0018*/ 	.word	0x00000000
	.align		4
        /*001c*/ 	.word	0xfffffffc


//--------------------- .text._Z14zero_gradientsPfi --------------------------
	.section	.text._Z14zero_gradientsPfi,"ax",@progbits
	.align	128
        .global         _Z14zero_gradientsPfi
        .type           _Z14zero_gradientsPfi,@function
        .size           _Z14zero_gradientsPfi,(.L_x_2 - _Z14zero_gradientsPfi)
        .other          _Z14zero_gradientsPfi,@"STO_CUDA_ENTRY STV_DEFAULT"
_Z14zero_gradientsPfi:
.text._Z14zero_gradientsPfi:
[----:B------:R-:W-:Y:S01]  /*0000*/  LDC R1, c[0x0][0x37c] ;  /* 0x0000df00ff017b82 */ /* 0x000fe20000000800 */
[----:B------:R-:W0:Y:S07]  /*0010*/  S2R R0, SR_TID.X ;  /* 0x0000000000007919 */ /* 0x000e2e0000002100 */
[----:B------:R-:W0:Y:S01]  /*0020*/  S2UR UR4, SR_CTAID.X ;  /* 0x00000000000479c3 */ /* 0x000e220000002500 */
[----:B------:R-:W1:Y:S07]  /*0030*/  LDCU UR5, c[0x0][0x388] ;  /* 0x00007100ff0577ac */ /* 0x000e6e0008000800 */
[----:B------:R-:W0:Y:S02]  /*0040*/  LDC R5, c[0x0][0x360] ;  /* 0x0000d800ff057b82 */ /* 0x000e240000000800 */
[----:B0-----:R-:W-:-:S05]  /*0050*/  IMAD R5, R5, UR4, R0 ;  /* 0x0000000405057c24 */ /* 0x001fca000f8e0200 */
[----:B-1----:R-:W-:-:S13]  /*0060*/  ISETP.GE.AND P0, PT, R5, UR5, PT ;  /* 0x0000000505007c0c */ /* 0x002fda000bf06270 */
[----:B------:R-:W-:Y:S05]  /*0070*/  @P0 EXIT ;  /* 0x000000000000094d */ /* 0x000fea0003800000 */
[----:B------:R-:W0:Y:S01]  /*0080*/  LDC.64 R2, c[0x0][0x380] ;  /* 0x0000e000ff027b82 */ /* 0x000e220000000a00 */
[----:B------:R-:W1:Y:S01]  /*0090*/  LDCU.64 UR4, c[0x0][0x358] ;  /* 0x00006b00ff0477ac */ /* 0x000e620008000a00 */
[----:B0-----:R-:W-:-:S05]  /*00a0*/  IMAD.WIDE R2, R5, 0x4, R2 ;  /* 0x0000000405027825 */ /* 0x001fca00078e0202 */
[----:B-1----:R-:W-:Y:S01]  /*00b0*/  STG.E desc[UR4][R2.64], RZ ;  /* 0x000000ff02007986 */ /* 0x002fe2000c101904 */
[----:B------:R-:W-:Y:S05]  /*00c0*/  EXIT ;  /* 0x000000000000794d */ /* 0x000fea0003800000 */
.L_x_0:
[----:B------:R-:W-:-:S00]  /*00d0*/  BRA `(.L_x_0) ;  /* 0xfffffffc00fc7947 */ /* 0x000fc0000383ffff */
[----:B------:R-:W-:-:S00]  /*00e0*/  NOP ;  /* 0x0000000000007918 */ /* 0x000fc00000000000 */
        /* <DEDUP_REMOVED lines=9> */
.L_x_2:


//--------------------- .text._Z10sgd_updatePfPKffi --------------------------
	.section	.text._Z10sgd_updatePfPKffi,"ax",@progbits
	.align	128
        .global         _Z10sgd_updatePfPKffi
        .type           _Z10sgd_updatePfPKffi,@function
        .size           _Z10sgd_updatePfPKffi,(.L_x_3 - _Z10sgd_updatePfPKffi)
        .other          _Z10sgd_updatePfPKffi,@"STO_CUDA_ENTRY STV_DEFAULT"
_Z10sgd_updatePfPKffi:
.text._Z10sgd_updatePfPKffi:
        /* <DEDUP_REMOVED lines=10> */
[----:B------:R-:W2:Y:S06]  /*00a0*/  LDCU UR6, c[0x0][0x390] ;  /* 0x00007200ff0677ac */ /* 0x000eac0008000800 */
[----:B------:R-:W3:Y:S01]  /*00b0*/  LDC.64 R4, c[0x0][0x380] ;  /* 0x0000e000ff047b82 */ /* 0x000ee20000000a00 */
[----:B0-----:R-:W-:-:S06]  /*00c0*/  IMAD.WIDE R2, R7, 0x4, R2 ;  /* 0x0000000407027825 */ /* 0x001fcc00078e0202 */
[----:B-1----:R-:W2:Y:S01]  /*00d0*/  LDG.E R2, desc[UR4][R2.64] ;  /* 0x0000000402027981 */ /* 0x002ea2000c1e1900 */
[----:B---3--:R-:W-:-:S05]  /*00e0*/  IMAD.WIDE R4, R7, 0x4, R4 ;  /* 0x0000000407047825 */ /* 0x008fca00078e0204 */
[----:B------:R-:W2:Y:S02]  /*00f0*/  LDG.E R7, desc[UR4][R4.64] ;  /* 0x0000000404077981 */ /* 0x000ea4000c1e1900 */
[----:B--2---:R-:W-:-:S05]  /*0100*/  FFMA R7, -R2, UR6, R7 ;  /* 0x0000000602077c23 */ /* 0x004fca0008000107 */
[----:B------:R-:W-:Y:S01]  /*0110*/  STG.E desc[UR4][R4.64], R7 ;  /* 0x0000000704007986 */ /* 0x000fe2000c101904 */
[----:B------:R-:W-:Y:S05]  /*0120*/  EXIT ;  /* 0x000000000000794d */ /* 0x000fea0003800000 */
.L_x_1:
        /* <DEDUP_REMOVED lines=13> */
.L_x_3:


//--------------------- .nv.shared.reserved.0     --------------------------
	.section	.nv.shared.reserved.0,"aw",@nobits
	.weak		__nv_reservedSMEM_offset_0_alias
	.size		__nv_reservedSMEM_offset_0_alias, 0, 64
	.other		__nv_reservedSMEM_offset_0_alias,@"STO_CUDA_RESERVED_SHARED STV_DEFAULT"
__nv_reservedSMEM_offset_0_alias:
	.zero		0
	.zero		64


//--------------------- .nv.constant0._Z14zero_gradientsPfi --------------------------
	.section	.nv.constant0._Z14zero_gradientsPfi,"a",@progbits
	.sectionflags	@""
	.align	4
.nv.constant0._Z14zero_gradientsPfi:
	.zero		908


//--------------------- .nv.constant0._Z10sgd_updatePfPKffi --------------------------
	.section	.nv.constant0._Z10sgd_updatePfPKffi,"a",@progbits
	.sectionflags	@""
	.align	4
.nv.constant0._Z10sgd_updatePfPKffi:
	.zero		920


//--------------------- SYMBOLS --------------------------

	.type		.nv.reservedSmem.offset0,@object
	.size		.nv.reservedSmem.offset0,0x4
